	.headerflags	@"EF_CUDA_TEXMODE_UNIFIED EF_CUDA_64BIT_ADDRESS EF_CUDA_ACCELERATORS EF_CUDA_SM90 EF_CUDA_VIRTUAL_SM(EF_CUDA_SM90)"
	.elftype	@"ET_EXEC"


//--------------------- .nv.info                  --------------------------
	.section	.nv.info,"",@"SHT_CUDA_INFO"
	.align	4


	//----- nvinfo : EIATTR_REGCOUNT
	.align		4
        /*0000*/ 	.byte	0x04, 0x2f
        /*0002*/ 	.short	(.L_3 - .L_2)
	.align		4
.L_2:
        /*0004*/ 	.word	index@(triton_poi_fused__native_batch_norm_legit_no_training_convolution_relu_36)
        /*0008*/ 	.word	0x00000016


	//----- nvinfo : EIATTR_MIN_STACK_SIZE
	.align		4
.L_3:
        /*000c*/ 	.byte	0x04, 0x12
        /*000e*/ 	.short	(.L_5 - .L_4)
	.align		4
.L_4:
        /*0010*/ 	.word	index@(triton_poi_fused__native_batch_norm_legit_no_training_convolution_relu_36)
        /*0014*/ 	.word	0x00000000


	//----- nvinfo : EIATTR_FRAME_SIZE
	.align		4
.L_5:
        /*0018*/ 	.byte	0x04, 0x11
        /*001a*/ 	.short	(.L_7 - .L_6)
	.align		4
.L_6:
        /*001c*/ 	.word	index@(triton_poi_fused__native_batch_norm_legit_no_training_convolution_relu_36)
        /*0020*/ 	.word	0x00000000


	//----- nvinfo : EIATTR_MIN_STACK_SIZE
	.align		4
.L_7:
        /*0024*/ 	.byte	0x04, 0x12
        /*0026*/ 	.short	(.L_9 - .L_8)
	.align		4
.L_8:
        /*0028*/ 	.word	index@(triton_poi_fused__native_batch_norm_legit_no_training_convolution_relu_36)
        /*002c*/ 	.word	0x00000000
.L_9:


//--------------------- .nv.info.triton_poi_fused__native_batch_norm_legit_no_training_convolution_relu_36 --------------------------
	.section	.nv.info.triton_poi_fused__native_batch_norm_legit_no_training_convolution_relu_36,"",@"SHT_CUDA_INFO"
	.sectionflags	@""
	.align	4


	//----- nvinfo : EIATTR_CUDA_API_VERSION
	.align		4
        /*0000*/ 	.byte	0x04, 0x37
        /*0002*/ 	.short	(.L_11 - .L_10)
.L_10:
        /*0004*/ 	.word	0x0000007c


	//----- nvinfo : EIATTR_KPARAM_INFO
	.align		4
.L_11:
        /*0008*/ 	.byte	0x04, 0x17
        /*000a*/ 	.short	(.L_13 - .L_12)
.L_12:
        /*000c*/ 	.word	0x00000000
        /*0010*/ 	.short	0x0007
        /*0012*/ 	.short	0x0038
        /*0014*/ 	.byte	0x00, 0xf0, 0x11, 0x00


	//----- nvinfo : EIATTR_KPARAM_INFO
	.align		4
.L_13:
        /*0018*/ 	.byte	0x04, 0x17
        /*001a*/ 	.short	(.L_15 - .L_14)
.L_14:
        /*001c*/ 	.word	0x00000000
        /*0020*/ 	.short	0x0006
        /*0022*/ 	.short	0x0030
        /*0024*/ 	.byte	0x00, 0xf4, 0x21, 0x00


	//----- nvinfo : EIATTR_KPARAM_INFO
	.align		4
.L_15:
        /*0028*/ 	.byte	0x04, 0x17
        /*002a*/ 	.short	(.L_17 - .L_16)
.L_16:
        /*002c*/ 	.word	0x00000000
        /*0030*/ 	.short	0x0005
        /*0032*/ 	.short	0x0028
        /*0034*/ 	.byte	0x00, 0xf4, 0x21, 0x00


	//----- nvinfo : EIATTR_KPARAM_INFO
	.align		4
.L_17:
        /*0038*/ 	.byte	0x04, 0x17
        /*003a*/ 	.short	(.L_19 - .L_18)
.L_18:
        /*003c*/ 	.word	0x00000000
        /*0040*/ 	.short	0x0004
        /*0042*/ 	.short	0x0020
        /*0044*/ 	.byte	0x00, 0xf4, 0x21, 0x00


	//----- nvinfo : EIATTR_KPARAM_INFO
	.align		4
.L_19:
        /*0048*/ 	.byte	0x04, 0x17
        /*004a*/ 	.short	(.L_21 - .L_20)
.L_20:
        /*004c*/ 	.word	0x00000000
        /*0050*/ 	.short	0x0003
        /*0052*/ 	.short	0x0018
        /*0054*/ 	.byte	0x00, 0xf4, 0x21, 0x00


	//----- nvinfo : EIATTR_KPARAM_INFO
	.align		4
.L_21:
        /*0058*/ 	.byte	0x04, 0x17
        /*005a*/ 	.short	(.L_23 - .L_22)
.L_22:
        /*005c*/ 	.word	0x00000000
        /*0060*/ 	.short	0x0002
        /*0062*/ 	.short	0x0010
        /*0064*/ 	.byte	0x00, 0xf4, 0x21, 0x00


	//----- nvinfo : EIATTR_KPARAM_INFO
	.align		4
.L_23:
        /*0068*/ 	.byte	0x04, 0x17
        /*006a*/ 	.short	(.L_25 - .L_24)
.L_24:
        /*006c*/ 	.word	0x00000000
        /*0070*/ 	.short	0x0001
        /*0072*/ 	.short	0x0008
        /*0074*/ 	.byte	0x00, 0xf4, 0x21, 0x00


	//----- nvinfo : EIATTR_KPARAM_INFO
	.align		4
.L_25:
        /*0078*/ 	.byte	0x04, 0x17
        /*007a*/ 	.short	(.L_27 - .L_26)
.L_26:
        /*007c*/ 	.word	0x00000000
        /*0080*/ 	.short	0x0000
        /*0082*/ 	.short	0x0000
        /*0084*/ 	.byte	0x00, 0xf4, 0x21, 0x00


	//----- nvinfo : EIATTR_SPARSE_MMA_MASK
	.align		4
.L_27:
        /*0088*/ 	.byte	0x03, 0x50
        /*008a*/ 	.short	0x0000


	//----- nvinfo : EIATTR_MAXREG_COUNT
	.align		4
        /*008c*/ 	.byte	0x03, 0x1b
        /*008e*/ 	.short	0x00ff


	//----- nvinfo : EIATTR_EXIT_INSTR_OFFSETS
	.align		4
        /*0090*/ 	.byte	0x04, 0x1c
        /*0092*/ 	.short	(.L_29 - .L_28)


	//   ....[0]....
.L_28:
        /*0094*/ 	.word	0x00000390


	//   ....[1]....
        /*0098*/ 	.word	0x000003b0


	//----- nvinfo : EIATTR_REQNTID
	.align		4
.L_29:
        /*009c*/ 	.byte	0x04, 0x10
        /*009e*/ 	.short	(.L_31 - .L_30)
.L_30:
        /*00a0*/ 	.word	0x00000020
        /*00a4*/ 	.word	0x00000001
        /*00a8*/ 	.word	0x00000001


	//----- nvinfo : EIATTR_CBANK_PARAM_SIZE
	.align		4
.L_31:
        /*00ac*/ 	.byte	0x03, 0x19
        /*00ae*/ 	.short	0x003c


	//----- nvinfo : EIATTR_PARAM_CBANK
	.align		4
        /*00b0*/ 	.byte	0x04, 0x0a
        /*00b2*/ 	.short	(.L_33 - .L_32)
	.align		4
.L_32:
        /*00b4*/ 	.word	index@(.nv.constant0.triton_poi_fused__native_batch_norm_legit_no_training_convolution_relu_36)
        /*00b8*/ 	.short	0x0210
        /*00ba*/ 	.short	0x003c


	//----- nvinfo : EIATTR_SW_WAR
	.align		4
.L_33:
        /*00bc*/ 	.byte	0x04, 0x36
        /*00be*/ 	.short	(.L_35 - .L_34)
.L_34:
        /*00c0*/ 	.word	0x00000008
.L_35:


//--------------------- .nv.callgraph             --------------------------
	.section	.nv.callgraph,"",@"SHT_CUDA_CALLGRAPH"
	.align	4
	.sectionentsize	8
	.align		4
        /*0000*/ 	.word	0x00000000
	.align		4
        /*0004*/ 	.word	0xffffffff
	.align		4
        /*0008*/ 	.word	0x00000000
	.align		4
        /*000c*/ 	.word	0xfffffffe
	.align		4
        /*0010*/ 	.word	0x00000000
	.align		4
        /*0014*/ 	.word	0xfffffffd
	.align		4
        /*0018*/ 	.word	0x00000000
	.align		4
        /*001c*/ 	.word	0xfffffffc


//--------------------- .nv.constant4             --------------------------
	.section	.nv.constant4,"a",@progbits
	.align	8
	.align		8
.nv.constant4:
        /*0000*/ 	.dword	_$_str
	.align		8
        /*0008*/ 	.dword	_$_str_$_2


//--------------------- .text.triton_poi_fused__native_batch_norm_legit_no_training_convolution_relu_36 --------------------------
	.section	.text.triton_poi_fused__native_batch_norm_legit_no_training_convolution_relu_36,"ax",@progbits
	.align	128
        .global         triton_poi_fused__native_batch_norm_legit_no_training_convolution_relu_36
        .type           triton_poi_fused__native_batch_norm_legit_no_training_convolution_relu_36,@function
        .size           triton_poi_fused__native_batch_norm_legit_no_training_convolution_relu_36,(.L_x_1 - triton_poi_fused__native_batch_norm_legit_no_training_convolution_relu_36)
        .other          triton_poi_fused__native_batch_norm_legit_no_training_convolution_relu_36,@"STO_CUDA_ENTRY STV_DEFAULT"
triton_poi_fused__native_batch_norm_legit_no_training_convolution_relu_36:
.text.triton_poi_fused__native_batch_norm_legit_no_training_convolution_relu_36:
[----:B------:R-:W0:Y:S01]  /*0000*/  LDC R1, c[0x0][0x28] ;  /* 0x00000a00ff017b82 */ /* 0x000e220000000800 */
[----:B------:R-:W1:Y:S07]  /*0010*/  S2R R18, SR_TID.X ;  /* 0x0000000000127919 */ /* 0x000e6e0000002100 */
[----:B------:R-:W2:Y:S01]  /*0020*/  LDC.64 R6, c[0x0][0x228] ;  /* 0x00008a00ff067b82 */ /* 0x000ea20000000a00 */
[----:B------:R-:W-:Y:S01]  /*0030*/  IMAD.MOV.U32 R16, RZ, RZ, RZ ;  /* 0x000000ffff107224 */ /* 0x000fe200078e00ff */
[----:B------:R-:W-:Y:S01]  /*0040*/  ULDC.64 UR4, c[0x0][0x208] ;  /* 0x0000820000047ab9 */ /* 0x000fe20000000a00 */
[----:B------:R-:W3:Y:S05]  /*0050*/  S2R R15, SR_CTAID.X ;  /* 0x00000000000f7919 */ /* 0x000eea0000002500 */
[----:B------:R-:W4:Y:S08]  /*0060*/  LDC.64 R4, c[0x0][0x218] ;  /* 0x00008600ff047b82 */ /* 0x000f300000000a00 */
[----:B------:R-:W5:Y:S08]  /*0070*/  LDC.64 R8, c[0x0][0x220] ;  /* 0x00008800ff087b82 */ /* 0x000f700000000a00 */
[----:B------:R-:W5:Y:S01]  /*0080*/  LDC.64 R10, c[0x0][0x230] ;  /* 0x00008c00ff0a7b82 */ /* 0x000f620000000a00 */
[----:B-1----:R-:W-:-:S07]  /*0090*/  LOP3.LUT R0, R18, 0x7, RZ, 0xc0, !PT ;  /* 0x0000000712007812 */ /* 0x002fce00078ec0ff */
[----:B------:R-:W1:Y:S01]  /*00a0*/  LDC.64 R12, c[0x0][0x238] ;  /* 0x00008e00ff0c7b82 */ /* 0x000e620000000a00 */
[----:B---3--:R-:W-:Y:S02]  /*00b0*/  SHF.R.U32.HI R2, RZ, 0x1c, R15 ;  /* 0x0000001cff027819 */ /* 0x008fe4000001160f */
[----:B------:R-:W-:Y:S02]  /*00c0*/  LEA R15, R15, R0, 0x3 ;  /* 0x000000000f0f7211 */ /* 0x000fe400078e18ff */
[----:B------:R-:W-:Y:S02]  /*00d0*/  SGXT.U32 R0, R2, 0x1 ;  /* 0x000000010200781a */ /* 0x000fe40000000000 */
[----:B------:R-:W-:Y:S01]  /*00e0*/  ISETP.GE.AND P0, PT, R15, 0x8, PT ;  /* 0x000000080f00780c */ /* 0x000fe20003f06270 */
[----:B------:R-:W3:Y:S01]  /*00f0*/  LDC.64 R2, c[0x0][0x210] ;  /* 0x00008400ff027b82 */ /* 0x000ee20000000a00 */
[----:B------:R-:W-:-:S04]  /*0100*/  IADD3 R0, R15, R0, RZ ;  /* 0x000000000f007210 */ /* 0x000fc80007ffe0ff */
[----:B------:R-:W-:-:S04]  /*0110*/  LOP3.LUT R0, R0, 0xfffffffe, RZ, 0xc0, !PT ;  /* 0xfffffffe00007812 */ /* 0x000fc800078ec0ff */
[----:B------:R-:W-:-:S05]  /*0120*/  IADD3 R17, R15, -R0, RZ ;  /* 0x800000000f117210 */ /* 0x000fca0007ffe0ff */
[----:B--2---:R-:W-:-:S05]  /*0130*/  IMAD.WIDE R6, R17, 0x4, R6 ;  /* 0x0000000411067825 */ /* 0x004fca00078e0206 */
[----:B------:R5:W2:Y:S01]  /*0140*/  @!P0 LDG.E.EL R16, desc[UR4][R6.64] ;  /* 0x0000000406108981 */ /* 0x000aa2000c2e1900 */
[----:B------:R-:W-:Y:S01]  /*0150*/  HFMA2.MMA R19, -RZ, RZ, 0, 0 ;  /* 0x00000000ff137435 */ /* 0x000fe200000001ff */
[----:B------:R-:W-:Y:S01]  /*0160*/  IMAD.MOV.U32 R0, RZ, RZ, RZ ;  /* 0x000000ffff007224 */ /* 0x000fe200078e00ff */
[----:B------:R-:W-:Y:S01]  /*0170*/  MOV R14, RZ ;  /* 0x000000ff000e7202 */ /* 0x000fe20000000f00 */
[----:B----4-:R-:W-:-:S04]  /*0180*/  IMAD.WIDE R4, R17, 0x4, R4 ;  /* 0x0000000411047825 */ /* 0x010fc800078e0204 */
[----:B---3--:R-:W-:-:S03]  /*0190*/  IMAD.WIDE R2, R15, 0x4, R2 ;  /* 0x000000040f027825 */ /* 0x008fc600078e0202 */
[----:B------:R3:W4:Y:S01]  /*01a0*/  @!P0 LDG.E.EL R19, desc[UR4][R4.64] ;  /* 0x0000000404138981 */ /* 0x000722000c2e1900 */
[----:B-----5:R-:W-:-:S03]  /*01b0*/  IMAD.WIDE R6, R17, 0x4, R8 ;  /* 0x0000000411067825 */ /* 0x020fc600078e0208 */
[----:B------:R-:W4:Y:S01]  /*01c0*/  @!P0 LDG.E R0, desc[UR4][R2.64] ;  /* 0x0000000402008981 */ /* 0x000f22000c1e1900 */
[----:B0-----:R-:W-:-:S03]  /*01d0*/  IMAD.WIDE R8, R17, 0x4, R10 ;  /* 0x0000000411087825 */ /* 0x001fc600078e020a */
[----:B------:R0:W5:Y:S01]  /*01e0*/  @!P0 LDG.E.EL R14, desc[UR4][R6.64] ;  /* 0x00000004060e8981 */ /* 0x000162000c2e1900 */
[----:B-1----:R-:W-:Y:S01]  /*01f0*/  IMAD.WIDE R10, R17, 0x4, R12 ;  /* 0x00000004110a7825 */ /* 0x002fe200078e020c */
[----:B------:R-:W-:Y:S01]  /*0200*/  CS2R R12, SRZ ;  /* 0x00000000000c7805 */ /* 0x000fe2000001ff00 */
[----:B---3--:R-:W1:Y:S05]  /*0210*/  LDC.64 R4, c[0x0][0x240] ;  /* 0x00009000ff047b82 */ /* 0x008e6a0000000a00 */
[----:B------:R-:W3:Y:S04]  /*0220*/  @!P0 LDG.E.EL R12, desc[UR4][R8.64] ;  /* 0x00000004080c8981 */ /* 0x000ee8000c2e1900 */
[----:B------:R-:W3:Y:S01]  /*0230*/  @!P0 LDG.E.EL R13, desc[UR4][R10.64] ;  /* 0x000000040a0d8981 */ /* 0x000ee2000c2e1900 */
[----:B0-----:R-:W-:Y:S01]  /*0240*/  HFMA2.MMA R6, -RZ, RZ, 1.625, 0 ;  /* 0x3e800000ff067435 */ /* 0x001fe200000001ff */
[----:B-1----:R-:W-:-:S04]  /*0250*/  IMAD.WIDE R4, R15, 0x4, R4 ;  /* 0x000000040f047825 */ /* 0x002fc800078e0204 */
[----:B--2---:R-:W-:-:S04]  /*0260*/  FADD R16, R16, 9.9999997473787516356e-06 ;  /* 0x3727c5ac10107421 */ /* 0x004fc80000000000 */
[----:B------:R-:W0:Y:S02]  /*0270*/  MUFU.SQRT R17, R16 ;  /* 0x0000001000117308 */ /* 0x000e240000002000 */
[C---:B0-----:R-:W-:Y:S02]  /*0280*/  FSETP.GT.AND P0, PT, R17.reuse, 8.50705917302346158658e+37, PT ;  /* 0x7e8000001100780b */ /* 0x041fe40003f04000 */
[----:B------:R-:W-:-:S11]  /*0290*/  FSETP.GEU.AND P1, PT, R17, 1.175494350822287508e-38, PT ;  /* 0x008000001100780b */ /* 0x000fd60003f2e000 */
[----:B------:R-:W-:-:S04]  /*02a0*/  @P0 FMUL R17, R17, 0.25 ;  /* 0x3e80000011110820 */ /* 0x000fc80000400000 */
[----:B------:R-:W-:-:S06]  /*02b0*/  @!P1 FMUL R17, R17, 16777216 ;  /* 0x4b80000011119820 */ /* 0x000fcc0000400000 */
[----:B------:R-:W0:Y:S01]  /*02c0*/  MUFU.RCP R17, R17 ;  /* 0x0000001100117308 */ /* 0x000e220000001000 */
[----:B------:R-:W-:Y:S01]  /*02d0*/  FSEL R6, R6, 1, P0 ;  /* 0x3f80000006067808 */ /* 0x000fe20000000000 */
[----:B----4-:R-:W-:Y:S01]  /*02e0*/  FADD R19, R19, R0 ;  /* 0x0000000013137221 */ /* 0x010fe20000000000 */
[----:B------:R-:W-:-:S03]  /*02f0*/  LOP3.LUT P0, RZ, R18, 0x18, RZ, 0xc0, !PT ;  /* 0x0000001812ff7812 */ /* 0x000fc6000780c0ff */
[----:B------:R-:W-:Y:S01]  /*0300*/  @!P1 FMUL R6, R6, 16777216 ;  /* 0x4b80000006069820 */ /* 0x000fe20000400000 */
[----:B-----5:R-:W-:Y:S01]  /*0310*/  FADD R14, R19, -R14 ;  /* 0x8000000e130e7221 */ /* 0x020fe20000000000 */
[----:B------:R-:W-:Y:S02]  /*0320*/  ISETP.LT.AND P0, PT, R15, 0x8, !P0 ;  /* 0x000000080f00780c */ /* 0x000fe40004701270 */
[----:B0-----:R-:W-:-:S04]  /*0330*/  FMUL R7, R17, R6 ;  /* 0x0000000611077220 */ /* 0x001fc80000400000 */
[----:B------:R-:W-:-:S04]  /*0340*/  FMUL R14, R14, R7 ;  /* 0x000000070e0e7220 */ /* 0x000fc80000400000 */
[----:B---3--:R-:W-:-:S03]  /*0350*/  FFMA R12, R14, R12, R13 ;  /* 0x0000000c0e0c7223 */ /* 0x008fc6000000000d */
[----:B------:R0:W-:Y:S02]  /*0360*/  @P0 STG.E desc[UR4][R2.64], R19 ;  /* 0x0000001302000986 */ /* 0x0001e4000c101904 */
[----:B------:R-:W-:-:S04]  /*0370*/  FSETP.GEU.AND P1, PT, R12, RZ, PT ;  /* 0x000000ff0c00720b */ /* 0x000fc80003f2e000 */
[----:B------:R-:W-:Y:S01]  /*0380*/  FSEL R7, R12, RZ, P1 ;  /* 0x000000ff0c077208 */ /* 0x000fe20000800000 */
[----:B0-----:R-:W-:Y:S08]  /*0390*/  @!P0 EXIT ;  /* 0x000000000000894d */ /* 0x001ff00003800000 */
[----:B------:R-:W-:Y:S01]  /*03a0*/  STG.E desc[UR4][R4.64], R7 ;  /* 0x0000000704007986 */ /* 0x000fe2000c101904 */
[----:B------:R-:W-:Y:S05]  /*03b0*/  EXIT ;  /* 0x000000000000794d */ /* 0x000fea0003800000 */
.L_x_0:
[----:B------:R-:W-:-:S00]  /*03c0*/  BRA `(.L_x_0) ;  /* 0xfffffffc00fc7947 */ /* 0x000fc0000383ffff */
[----:B------:R-:W-:-:S00]  /*03d0*/  NOP ;  /* 0x0000000000007918 */ /* 0x000fc00000000000 */
        /* <DEDUP_REMOVED lines=10> */
.L_x_1:


//--------------------- .nv.global.init           --------------------------
	.section	.nv.global.init,"aw",@progbits
.nv.global.init:
	.type		_$_str,@object
	.size		_$_str,(_$_str_$_2 - _$_str)
_$_str:
        /*0000*/ 	.byte	0x5f, 0x5f, 0x43, 0x55, 0x44, 0x41, 0x5f, 0x46, 0x54, 0x5a, 0x00
	.type		_$_str_$_2,@object
	.size		_$_str_$_2,(.L_1 - _$_str_$_2)
_$_str_$_2:
        /*000b*/ 	.byte	0x5f, 0x5f, 0x43, 0x55, 0x44, 0x41, 0x5f, 0x50, 0x52, 0x45, 0x43, 0x5f, 0x53, 0x51, 0x52, 0x54
        /*001b*/ 	.byte	0x00
.L_1:


//--------------------- .nv.constant0.triton_poi_fused__native_batch_norm_legit_no_training_convolution_relu_36 --------------------------
	.section	.nv.constant0.triton_poi_fused__native_batch_norm_legit_no_training_convolution_relu_36,"a",@progbits
	.sectionflags	@""
	.align	4
.nv.constant0.triton_poi_fused__native_batch_norm_legit_no_training_convolution_relu_36:
	.zero		588
